//
// Generated by NVIDIA NVVM Compiler
//
// Compiler Build ID: CL-36424714
// Cuda compilation tools, release 13.0, V13.0.88
// Based on NVVM 20.0.0
//

.version 9.0
.target sm_100
.address_size 64

	// .globl	_Z6kernelN1AIiE1BE

.visible .entry _Z6kernelN1AIiE1BE(
	.param .align 4 .b8 _Z6kernelN1AIiE1BE_param_0[4]
)
{


	ret;

}


// ===== COMPILED SASS (sm_100) =====

	.target	sm_100

	.elftype	@"ET_EXEC"


//--------------------- .note.nv.tkinfo           --------------------------
	.section	.note.nv.tkinfo,"",@"SHT_NOTE"
	.sectionflags	@"SHF_NOTE_NV_TKINFO"
	.tkinfo
        /*0018*/ 	.word	0x00000002
        /*0030*/ 	.string	""
        /*0030*/ 	.string	"ptxas"
        /*0030*/ 	.string	"Cuda compilation tools, release 13.0, V13.0.88"
        /*0030*/ 	.string	"Build cuda_13.0.r13.0/compiler.36424714_0"
        /*0030*/ 	.string	"-arch sm_100 -m 64 "



//--------------------- .note.nv.cuinfo           --------------------------
	.section	.note.nv.cuinfo,"",@"SHT_NOTE"
	.sectionflags	@"SHF_NOTE_NV_CUINFO"
        /*0018*/ 	.short	0x0002
        /*001a*/ 	.short	0x0064
        /*001c*/ 	.short	0x0082
	.zero		2


//--------------------- .nv.info                  --------------------------
	.section	.nv.info,"",@"SHT_CUDA_INFO"
	.align	4


	//----- nvinfo : EIATTR_REGCOUNT
	.align		4
        /*0000*/ 	.byte	0x04, 0x2f
        /*0002*/ 	.short	(.L_1 - .L_0)
	.align		4
.L_0:
        /*0004*/ 	.word	index@(_Z6kernelN1AIiE1BE)
        /*0008*/ 	.word	0x00000004


	//----- nvinfo : EIATTR_FRAME_SIZE
	.align		4
.L_1:
        /*000c*/ 	.byte	0x04, 0x11
        /*000e*/ 	.short	(.L_3 - .L_2)
	.align		4
.L_2:
        /*0010*/ 	.word	index@(_Z6kernelN1AIiE1BE)
        /*0014*/ 	.word	0x00000000


	//----- nvinfo : EIATTR_MIN_STACK_SIZE
	.align		4
.L_3:
        /*0018*/ 	.byte	0x04, 0x12
        /*001a*/ 	.short	(.L_5 - .L_4)
	.align		4
.L_4:
        /*001c*/ 	.word	index@(_Z6kernelN1AIiE1BE)
        /*0020*/ 	.word	0x00000000
.L_5:


//--------------------- .nv.compat                --------------------------
	.section	.nv.compat,"",@"SHT_CUDA_COMPAT_INFO"
	.align	4
        /*0000*/ 	.byte	0x02, 0x09, 0x00, 0x00, 0x02, 0x02, 0x01, 0x00, 0x02, 0x05, 0x05, 0x00, 0x03, 0x07, 0x01, 0x01
        /*0010*/ 	.byte	0x02, 0x03, 0x00, 0x00, 0x02, 0x06, 0x01, 0x00, 0x04, 0x0b, 0x08, 0x00, 0x09, 0x00, 0x00, 0x00
        /*0020*/ 	.byte	0x00, 0x00, 0x00, 0x00


//--------------------- .nv.info._Z6kernelN1AIiE1BE --------------------------
	.section	.nv.info._Z6kernelN1AIiE1BE,"",@"SHT_CUDA_INFO"
	.sectionflags	@""
	.align	4


	//----- nvinfo : EIATTR_CUDA_API_VERSION
	.align		4
        /*0000*/ 	.byte	0x04, 0x37
        /*0002*/ 	.short	(.L_7 - .L_6)
.L_6:
        /*0004*/ 	.word	0x00000082


	//----- nvinfo : EIATTR_KPARAM_INFO
	.align		4
.L_7:
        /*0008*/ 	.byte	0x04, 0x17
        /*000a*/ 	.short	(.L_9 - .L_8)
.L_8:
        /*000c*/ 	.word	0x00000000
        /*0010*/ 	.short	0x0000
        /*0012*/ 	.short	0x0000
        /*0014*/ 	.byte	0x00, 0xf0, 0x11, 0x00


	//----- nvinfo : EIATTR_SPARSE_MMA_MASK
	.align		4
.L_9:
        /*0018*/ 	.byte	0x03, 0x50
        /*001a*/ 	.short	0x0000


	//----- nvinfo : EIATTR_MAXREG_COUNT
	.align		4
        /*001c*/ 	.byte	0x03, 0x1b
        /*001e*/ 	.short	0x00ff


	//----- nvinfo : EIATTR_MERCURY_ISA_VERSION
	.align		4
        /*0020*/ 	.byte	0x03, 0x5f
        /*0022*/ 	.short	0x0101


	//----- nvinfo : EIATTR_VRC_CTA_INIT_COUNT
	.align		4
        /*0024*/ 	.byte	0x02, 0x4a
	.zero		1
	.zero		1


	//----- nvinfo : EIATTR_EXIT_INSTR_OFFSETS
	.align		4
        /*0028*/ 	.byte	0x04, 0x1c
        /*002a*/ 	.short	(.L_11 - .L_10)


	//   ....[0]....
.L_10:
        /*002c*/ 	.word	0x00000010


	//----- nvinfo : EIATTR_CBANK_PARAM_SIZE
	.align		4
.L_11:
        /*0030*/ 	.byte	0x03, 0x19
        /*0032*/ 	.short	0x0004


	//----- nvinfo : EIATTR_PARAM_CBANK
	.align		4
        /*0034*/ 	.byte	0x04, 0x0a
        /*0036*/ 	.short	(.L_13 - .L_12)
	.align		4
.L_12:
        /*0038*/ 	.word	index@(.nv.constant0._Z6kernelN1AIiE1BE)
        /*003c*/ 	.short	0x0380
        /*003e*/ 	.short	0x0004


	//----- nvinfo : EIATTR_SW_WAR
	.align		4
.L_13:
        /*0040*/ 	.byte	0x04, 0x36
        /*0042*/ 	.short	(.L_15 - .L_14)
.L_14:
        /*0044*/ 	.word	0x00000008
.L_15:


//--------------------- .nv.callgraph             --------------------------
	.section	.nv.callgraph,"",@"SHT_CUDA_CALLGRAPH"
	.align	4
	.sectionentsize	8
	.align		4
        /*0000*/ 	.word	0x00000000
	.align		4
        /*0004*/ 	.word	0xffffffff
	.align		4
        /*0008*/ 	.word	0x00000000
	.align		4
        /*000c*/ 	.word	0xfffffffe
	.align		4
        /*0010*/ 	.word	0x00000000
	.align		4
        /*0014*/ 	.word	0xfffffffd
	.align		4
        /*0018*/ 	.word	0x00000000
	.align		4
        /*001c*/ 	.word	0xfffffffc


//--------------------- .text._Z6kernelN1AIiE1BE  --------------------------
	.section	.text._Z6kernelN1AIiE1BE,"ax",@progbits
	.align	128
        .global         _Z6kernelN1AIiE1BE
        .type           _Z6kernelN1AIiE1BE,@function
        .size           _Z6kernelN1AIiE1BE,(.L_x_1 - _Z6kernelN1AIiE1BE)
        .other          _Z6kernelN1AIiE1BE,@"STO_CUDA_ENTRY STV_DEFAULT"
_Z6kernelN1AIiE1BE:
.text._Z6kernelN1AIiE1BE:
[----:B------:R-:W-:Y:S01]  /*0000*/  LDC R1, c[0x0][0x37c] ;  /* 0x0000df00ff017b82 */ /* 0x000fe20000000800 */
[----:B------:R-:W-:Y:S05]  /*0010*/  EXIT ;  /* 0x000000000000794d */ /* 0x000fea0003800000 */
.L_x_0:
[----:B------:R-:W-:-:S00]  /*0020*/  BRA `(.L_x_0) ;  /* 0xfffffffc00fc7947 */ /* 0x000fc0000383ffff */
[----:B------:R-:W-:-:S00]  /*0030*/  NOP ;  /* 0x0000000000007918 */ /* 0x000fc00000000000 */
        /* <DEDUP_REMOVED lines=12> */
.L_x_1:


//--------------------- .nv.shared.reserved.0     --------------------------
	.section	.nv.shared.reserved.0,"aw",@nobits
	.weak		__nv_reservedSMEM_offset_0_alias
	.size		__nv_reservedSMEM_offset_0_alias, 0, 64
	.other		__nv_reservedSMEM_offset_0_alias,@"STO_CUDA_RESERVED_SHARED STV_DEFAULT"
__nv_reservedSMEM_offset_0_alias:
	.zero		0
	.zero		64


//--------------------- .nv.constant0._Z6kernelN1AIiE1BE --------------------------
	.section	.nv.constant0._Z6kernelN1AIiE1BE,"a",@progbits
	.sectionflags	@""
	.align	4
.nv.constant0._Z6kernelN1AIiE1BE:
	.zero		900


//--------------------- SYMBOLS --------------------------

	.type		.nv.reservedSmem.offset0,@object
	.size		.nv.reservedSmem.offset0,0x4
